	.headerflags	@"EF_CUDA_TEXMODE_UNIFIED EF_CUDA_64BIT_ADDRESS EF_CUDA_ACCELERATORS EF_CUDA_SM90 EF_CUDA_VIRTUAL_SM(EF_CUDA_SM90)"
	.elftype	@"ET_EXEC"


//--------------------- .nv.info                  --------------------------
	.section	.nv.info,"",@"SHT_CUDA_INFO"
	.align	4


	//----- nvinfo : EIATTR_REGCOUNT
	.align		4
        /*0000*/ 	.byte	0x04, 0x2f
        /*0002*/ 	.short	(.L_1 - .L_0)
	.align		4
.L_0:
        /*0004*/ 	.word	index@(triton_poi_fused_clone_mul_4)
        /*0008*/ 	.word	0x0000000f


	//----- nvinfo : EIATTR_MIN_STACK_SIZE
	.align		4
.L_1:
        /*000c*/ 	.byte	0x04, 0x12
        /*000e*/ 	.short	(.L_3 - .L_2)
	.align		4
.L_2:
        /*0010*/ 	.word	index@(triton_poi_fused_clone_mul_4)
        /*0014*/ 	.word	0x00000000


	//----- nvinfo : EIATTR_FRAME_SIZE
	.align		4
.L_3:
        /*0018*/ 	.byte	0x04, 0x11
        /*001a*/ 	.short	(.L_5 - .L_4)
	.align		4
.L_4:
        /*001c*/ 	.word	index@(triton_poi_fused_clone_mul_4)
        /*0020*/ 	.word	0x00000000


	//----- nvinfo : EIATTR_MIN_STACK_SIZE
	.align		4
.L_5:
        /*0024*/ 	.byte	0x04, 0x12
        /*0026*/ 	.short	(.L_7 - .L_6)
	.align		4
.L_6:
        /*0028*/ 	.word	index@(triton_poi_fused_clone_mul_4)
        /*002c*/ 	.word	0x00000000
.L_7:


//--------------------- .nv.info.triton_poi_fused_clone_mul_4 --------------------------
	.section	.nv.info.triton_poi_fused_clone_mul_4,"",@"SHT_CUDA_INFO"
	.sectionflags	@""
	.align	4


	//----- nvinfo : EIATTR_CUDA_API_VERSION
	.align		4
        /*0000*/ 	.byte	0x04, 0x37
        /*0002*/ 	.short	(.L_9 - .L_8)
.L_8:
        /*0004*/ 	.word	0x0000007c


	//----- nvinfo : EIATTR_KPARAM_INFO
	.align		4
.L_9:
        /*0008*/ 	.byte	0x04, 0x17
        /*000a*/ 	.short	(.L_11 - .L_10)
.L_10:
        /*000c*/ 	.word	0x00000000
        /*0010*/ 	.short	0x0003
        /*0012*/ 	.short	0x0014
        /*0014*/ 	.byte	0x00, 0xf0, 0x11, 0x00


	//----- nvinfo : EIATTR_KPARAM_INFO
	.align		4
.L_11:
        /*0018*/ 	.byte	0x04, 0x17
        /*001a*/ 	.short	(.L_13 - .L_12)
.L_12:
        /*001c*/ 	.word	0x00000000
        /*0020*/ 	.short	0x0002
        /*0022*/ 	.short	0x0010
        /*0024*/ 	.byte	0x00, 0xf0, 0x11, 0x00


	//----- nvinfo : EIATTR_KPARAM_INFO
	.align		4
.L_13:
        /*0028*/ 	.byte	0x04, 0x17
        /*002a*/ 	.short	(.L_15 - .L_14)
.L_14:
        /*002c*/ 	.word	0x00000000
        /*0030*/ 	.short	0x0001
        /*0032*/ 	.short	0x0008
        /*0034*/ 	.byte	0x00, 0xf4, 0x21, 0x00


	//----- nvinfo : EIATTR_KPARAM_INFO
	.align		4
.L_15:
        /*0038*/ 	.byte	0x04, 0x17
        /*003a*/ 	.short	(.L_17 - .L_16)
.L_16:
        /*003c*/ 	.word	0x00000000
        /*0040*/ 	.short	0x0000
        /*0042*/ 	.short	0x0000
        /*0044*/ 	.byte	0x00, 0xf4, 0x21, 0x00


	//----- nvinfo : EIATTR_SPARSE_MMA_MASK
	.align		4
.L_17:
        /*0048*/ 	.byte	0x03, 0x50
        /*004a*/ 	.short	0x0000


	//----- nvinfo : EIATTR_MAXREG_COUNT
	.align		4
        /*004c*/ 	.byte	0x03, 0x1b
        /*004e*/ 	.short	0x00ff


	//----- nvinfo : EIATTR_EXIT_INSTR_OFFSETS
	.align		4
        /*0050*/ 	.byte	0x04, 0x1c
        /*0052*/ 	.short	(.L_19 - .L_18)


	//   ....[0]....
.L_18:
        /*0054*/ 	.word	0x00000330


	//   ....[1]....
        /*0058*/ 	.word	0x000003a0


	//----- nvinfo : EIATTR_REQNTID
	.align		4
.L_19:
        /*005c*/ 	.byte	0x04, 0x10
        /*005e*/ 	.short	(.L_21 - .L_20)
.L_20:
        /*0060*/ 	.word	0x00000020
        /*0064*/ 	.word	0x00000001
        /*0068*/ 	.word	0x00000001


	//----- nvinfo : EIATTR_CBANK_PARAM_SIZE
	.align		4
.L_21:
        /*006c*/ 	.byte	0x03, 0x19
        /*006e*/ 	.short	0x0018


	//----- nvinfo : EIATTR_PARAM_CBANK
	.align		4
        /*0070*/ 	.byte	0x04, 0x0a
        /*0072*/ 	.short	(.L_23 - .L_22)
	.align		4
.L_22:
        /*0074*/ 	.word	index@(.nv.constant0.triton_poi_fused_clone_mul_4)
        /*0078*/ 	.short	0x0210
        /*007a*/ 	.short	0x0018


	//----- nvinfo : EIATTR_SW_WAR
	.align		4
.L_23:
        /*007c*/ 	.byte	0x04, 0x36
        /*007e*/ 	.short	(.L_25 - .L_24)
.L_24:
        /*0080*/ 	.word	0x00000008
.L_25:


//--------------------- .nv.callgraph             --------------------------
	.section	.nv.callgraph,"",@"SHT_CUDA_CALLGRAPH"
	.align	4
	.sectionentsize	8
	.align		4
        /*0000*/ 	.word	0x00000000
	.align		4
        /*0004*/ 	.word	0xffffffff
	.align		4
        /*0008*/ 	.word	0x00000000
	.align		4
        /*000c*/ 	.word	0xfffffffe
	.align		4
        /*0010*/ 	.word	0x00000000
	.align		4
        /*0014*/ 	.word	0xfffffffd
	.align		4
        /*0018*/ 	.word	0x00000000
	.align		4
        /*001c*/ 	.word	0xfffffffc


//--------------------- .text.triton_poi_fused_clone_mul_4 --------------------------
	.section	.text.triton_poi_fused_clone_mul_4,"ax",@progbits
	.sectionflags	@"SHF_BARRIERS=1"
	.align	128
        .global         triton_poi_fused_clone_mul_4
        .type           triton_poi_fused_clone_mul_4,@function
        .size           triton_poi_fused_clone_mul_4,(.L_x_1 - triton_poi_fused_clone_mul_4)
        .other          triton_poi_fused_clone_mul_4,@"STO_CUDA_ENTRY STV_DEFAULT"
triton_poi_fused_clone_mul_4:
.text.triton_poi_fused_clone_mul_4:
[----:B------:R-:W0:Y:S02]  /*0000*/  LDC R1, c[0x0][0x28] ;  /* 0x00000a00ff017b82 */ /* 0x000e240000000800 */
[----:B------:R-:W1:Y:S01]  /*0010*/  S2R R0, SR_CTAID.Y ;  /* 0x0000000000007919 */ /* 0x000e620000002600 */
[----:B------:R-:W2:Y:S01]  /*0020*/  LDC.64 R2, c[0x0][0x210] ;  /* 0x00008400ff027b82 */ /* 0x000ea20000000a00 */
[----:B------:R-:W-:Y:S01]  /*0030*/  ULDC.64 UR6, c[0x0][0x208] ;  /* 0x0000820000067ab9 */ /* 0x000fe20000000a00 */
[----:B------:R-:W3:Y:S01]  /*0040*/  S2R R12, SR_TID.X ;  /* 0x00000000000c7919 */ /* 0x000ee20000002100 */
[----:B------:R-:W4:Y:S01]  /*0050*/  S2R R6, SR_CTAID.X ;  /* 0x0000000000067919 */ /* 0x000f220000002500 */
[----:B-1----:R-:W-:Y:S02]  /*0060*/  IMAD.SHL.U32 R0, R0, 0x10, RZ ;  /* 0x0000001000007824 */ /* 0x002fe400078e00ff */
[----:B---3--:R-:W-:Y:S01]  /*0070*/  IMAD.SHL.U32 R5, R12, 0x2, RZ ;  /* 0x000000020c057824 */ /* 0x008fe200078e00ff */
[----:B------:R-:W-:Y:S01]  /*0080*/  SHF.R.U32.HI R9, RZ, 0x3, R12 ;  /* 0x00000003ff097819 */ /* 0x000fe2000001160c */
[----:B----4-:R-:W-:-:S03]  /*0090*/  IMAD.SHL.U32 R6, R6, 0x4, RZ ;  /* 0x0000000406067824 */ /* 0x010fc600078e00ff */
[----:B------:R-:W-:Y:S02]  /*00a0*/  LOP3.LUT R4, R0, 0xe, R5, 0xf8, !PT ;  /* 0x0000000e00047812 */ /* 0x000fe400078ef805 */
[----:B------:R-:W-:Y:S02]  /*00b0*/  SGXT.U32 R9, R9, 0x2 ;  /* 0x000000020909781a */ /* 0x000fe40000000000 */
[----:B------:R-:W-:-:S04]  /*00c0*/  SHF.R.S32.HI R7, RZ, 0x1f, R4 ;  /* 0x0000001fff077819 */ /* 0x000fc80000011404 */
[----:B------:R-:W-:Y:S02]  /*00d0*/  LEA.HI R8, R7, R4, RZ, 0x2 ;  /* 0x0000000407087211 */ /* 0x000fe400078f10ff */
[----:B------:R-:W-:Y:S02]  /*00e0*/  LOP3.LUT R7, R6, R9, RZ, 0xfc, !PT ;  /* 0x0000000906077212 */ /* 0x000fe400078efcff */
[C---:B------:R-:W-:Y:S01]  /*00f0*/  LOP3.LUT R11, R8.reuse, 0xfffffffc, RZ, 0xc0, !PT ;  /* 0xfffffffc080b7812 */ /* 0x040fe200078ec0ff */
[----:B------:R-:W-:Y:S01]  /*0100*/  IMAD.SHL.U32 R8, R8, 0x4, RZ ;  /* 0x0000000408087824 */ /* 0x000fe200078e00ff */
[----:B------:R-:W-:-:S03]  /*0110*/  ISETP.GE.AND P0, PT, R7, 0x4, PT ;  /* 0x000000040700780c */ /* 0x000fc60003f06270 */
[C---:B------:R-:W-:Y:S01]  /*0120*/  IMAD.IADD R10, R4.reuse, 0x1, -R11 ;  /* 0x00000001040a7824 */ /* 0x040fe200078e0a0b */
[----:B------:R-:W-:-:S03]  /*0130*/  ISETP.LT.AND P0, PT, R4, 0x10, !P0 ;  /* 0x000000100400780c */ /* 0x000fc60004701270 */
[----:B------:R-:W-:Y:S01]  /*0140*/  IMAD R10, R7, 0x4, R10 ;  /* 0x00000004070a7824 */ /* 0x000fe200078e020a */
[----:B------:R-:W-:-:S05]  /*0150*/  LOP3.LUT R7, R8, 0xfffffff0, RZ, 0xc0, !PT ;  /* 0xfffffff008077812 */ /* 0x000fca00078ec0ff */
[----:B------:R-:W-:Y:S01]  /*0160*/  IMAD.IADD R7, R10, 0x1, R7 ;  /* 0x000000010a077824 */ /* 0x000fe200078e0207 */
[----:B------:R-:W-:-:S03]  /*0170*/  CS2R R10, SRZ ;  /* 0x00000000000a7805 */ /* 0x000fc6000001ff00 */
[----:B--2---:R-:W-:-:S05]  /*0180*/  IMAD.WIDE R2, R7, 0x4, R2 ;  /* 0x0000000407027825 */ /* 0x004fca00078e0202 */
[----:B------:R1:W2:Y:S01]  /*0190*/  @P0 LDG.E.EL.64 R10, desc[UR6][R2.64] ;  /* 0x00000006020a0981 */ /* 0x0002a2000c2e1b00 */
[----:B------:R-:W3:Y:S01]  /*01a0*/  S2UR UR5, SR_CgaCtaId ;  /* 0x00000000000579c3 */ /* 0x000ee20000008800 */
[----:B------:R-:W-:Y:S01]  /*01b0*/  IMAD.SHL.U32 R4, R12, 0x8, RZ ;  /* 0x000000080c047824 */ /* 0x000fe200078e00ff */
[----:B------:R-:W-:Y:S01]  /*01c0*/  UMOV UR4, 0x400 ;  /* 0x0000040000047882 */ /* 0x000fe20000000000 */
[----:B------:R-:W-:Y:S02]  /*01d0*/  SHF.R.U32.HI R7, RZ, 0x1, R12 ;  /* 0x00000001ff077819 */ /* 0x000fe4000001160c */
[----:B------:R-:W-:Y:S02]  /*01e0*/  LOP3.LUT R6, R6, 0x2, R5, 0xf8, !PT ;  /* 0x0000000206067812 */ /* 0x000fe400078ef805 */
[----:B------:R-:W-:Y:S02]  /*01f0*/  LOP3.LUT R4, R4, 0x38, RZ, 0xc0, !PT ;  /* 0x0000003804047812 */ /* 0x000fe400078ec0ff */
[----:B------:R-:W-:-:S02]  /*0200*/  SGXT.U32 R7, R7, 0x4 ;  /* 0x000000040707781a */ /* 0x000fc40000000000 */
[C---:B------:R-:W-:Y:S02]  /*0210*/  LOP3.LUT R9, R4.reuse, R9, RZ, 0xfc, !PT ;  /* 0x0000000904097212 */ /* 0x040fe400078efcff */
[C---:B-1----:R-:W-:Y:S02]  /*0220*/  LOP3.LUT R2, R4.reuse, 0x4, RZ, 0xfc, !PT ;  /* 0x0000000404027812 */ /* 0x042fe400078efcff */
[-C--:B------:R-:W-:Y:S02]  /*0230*/  LEA.HI R4, R4, R9.reuse, RZ, 0x1e ;  /* 0x0000000904047211 */ /* 0x080fe400078ff0ff */
[----:B------:R-:W-:Y:S02]  /*0240*/  LEA.HI R2, R2, R9, RZ, 0x1e ;  /* 0x0000000902027211 */ /* 0x000fe400078ff0ff */
[----:B------:R-:W-:Y:S02]  /*0250*/  LOP3.LUT R7, R0, R7, RZ, 0xfc, !PT ;  /* 0x0000000700077212 */ /* 0x000fe400078efcff */
[----:B------:R-:W-:-:S02]  /*0260*/  ISETP.GE.AND P0, PT, R6, 0x4, PT ;  /* 0x000000040600780c */ /* 0x000fc40003f06270 */
[----:B------:R-:W-:Y:S01]  /*0270*/  LOP3.LUT R0, R5, 0x3e, RZ, 0xc0, !PT ;  /* 0x0000003e05007812 */ /* 0x000fe200078ec0ff */
[----:B---3--:R-:W-:Y:S01]  /*0280*/  UPRMT UR4, UR5, 0x654, UR4 ;  /* 0x0000065405047896 */ /* 0x008fe20008000004 */
[----:B------:R-:W-:Y:S02]  /*0290*/  SHF.R.U32.HI R5, RZ, 0x2, R5 ;  /* 0x00000002ff057819 */ /* 0x000fe40000011605 */
[----:B------:R-:W-:Y:S02]  /*02a0*/  ISETP.LT.AND P0, PT, R7, 0x10, !P0 ;  /* 0x000000100700780c */ /* 0x000fe40004701270 */
[----:B------:R-:W-:Y:S02]  /*02b0*/  SGXT.U32 R5, R5, 0x4 ;  /* 0x000000040505781a */ /* 0x000fe40000000000 */
[----:B------:R-:W-:Y:S02]  /*02c0*/  LEA R3, R4, UR4, 0x2 ;  /* 0x0000000404037c11 */ /* 0x000fe4000f8e10ff */
[----:B------:R-:W-:Y:S01]  /*02d0*/  LEA R2, R2, UR4, 0x2 ;  /* 0x0000000402027c11 */ /* 0x000fe2000f8e10ff */
[----:B------:R-:W-:-:S05]  /*02e0*/  IMAD.IADD R0, R0, 0x1, R5 ;  /* 0x0000000100007824 */ /* 0x000fca00078e0205 */
[----:B------:R-:W-:Y:S01]  /*02f0*/  LEA R0, R0, UR4, 0x2 ;  /* 0x0000000400007c11 */ /* 0x000fe2000f8e10ff */
[----:B--2---:R1:W-:Y:S04]  /*0300*/  STS [R3], R10 ;  /* 0x0000000a03007388 */ /* 0x0043e80000000800 */
[----:B------:R1:W-:Y:S01]  /*0310*/  STS [R2+0x10], R11 ;  /* 0x0000100b02007388 */ /* 0x0003e20000000800 */
[----:B------:R-:W-:Y:S06]  /*0320*/  BAR.SYNC.DEFER_BLOCKING 0x0 ;  /* 0x0000000000007b1d */ /* 0x000fec0000010000 */
[----:B-1----:R-:W-:Y:S05]  /*0330*/  @!P0 EXIT ;  /* 0x000000000000894d */ /* 0x002fea0003800000 */
[----:B------:R-:W-:Y:S01]  /*0340*/  LDS R4, [R0] ;  /* 0x0000000000047984 */ /* 0x000fe20000000800 */
[----:B------:R-:W0:Y:S01]  /*0350*/  LDC.64 R2, c[0x0][0x218] ;  /* 0x00008600ff027b82 */ /* 0x000e220000000a00 */
[----:B------:R-:W-:Y:S02]  /*0360*/  IMAD R7, R7, 0x4, R6 ;  /* 0x0000000407077824 */ /* 0x000fe400078e0206 */
[----:B------:R-:W1:Y:S02]  /*0370*/  LDS R5, [R0+0x4] ;  /* 0x0000040000057984 */ /* 0x000e640000000800 */
[----:B0-----:R-:W-:-:S05]  /*0380*/  IMAD.WIDE R2, R7, 0x4, R2 ;  /* 0x0000000407027825 */ /* 0x001fca00078e0202 */
[----:B-1----:R-:W-:Y:S01]  /*0390*/  STG.E.64 desc[UR6][R2.64], R4 ;  /* 0x0000000402007986 */ /* 0x002fe2000c101b06 */
[----:B------:R-:W-:Y:S05]  /*03a0*/  EXIT ;  /* 0x000000000000794d */ /* 0x000fea0003800000 */
.L_x_0:
[----:B------:R-:W-:-:S00]  /*03b0*/  BRA `(.L_x_0) ;  /* 0xfffffffc00fc7947 */ /* 0x000fc0000383ffff */
[----:B------:R-:W-:-:S00]  /*03c0*/  NOP ;  /* 0x0000000000007918 */ /* 0x000fc00000000000 */
        /* <DEDUP_REMOVED lines=11> */
.L_x_1:


//--------------------- .nv.shared.triton_poi_fused_clone_mul_4 --------------------------
	.section	.nv.shared.triton_poi_fused_clone_mul_4,"aw",@nobits
	.sectionflags	@""
	.align	16
	.zero		1024


//--------------------- .nv.constant0.triton_poi_fused_clone_mul_4 --------------------------
	.section	.nv.constant0.triton_poi_fused_clone_mul_4,"a",@progbits
	.sectionflags	@""
	.align	4
.nv.constant0.triton_poi_fused_clone_mul_4:
	.zero		552
